	.headerflags	@"EF_CUDA_TEXMODE_UNIFIED EF_CUDA_64BIT_ADDRESS EF_CUDA_ACCELERATORS EF_CUDA_SM90 EF_CUDA_VIRTUAL_SM(EF_CUDA_SM90)"
	.elftype	@"ET_EXEC"


//--------------------- .nv.info                  --------------------------
	.section	.nv.info,"",@"SHT_CUDA_INFO"
	.align	4


	//----- nvinfo : EIATTR_REGCOUNT
	.align		4
        /*0000*/ 	.byte	0x04, 0x2f
        /*0002*/ 	.short	(.L_3 - .L_2)
	.align		4
.L_2:
        /*0004*/ 	.word	index@(triton_poi_fused__native_batch_norm_legit_no_training_relu_24)
        /*0008*/ 	.word	0x00000012


	//----- nvinfo : EIATTR_MIN_STACK_SIZE
	.align		4
.L_3:
        /*000c*/ 	.byte	0x04, 0x12
        /*000e*/ 	.short	(.L_5 - .L_4)
	.align		4
.L_4:
        /*0010*/ 	.word	index@(triton_poi_fused__native_batch_norm_legit_no_training_relu_24)
        /*0014*/ 	.word	0x00000000


	//----- nvinfo : EIATTR_FRAME_SIZE
	.align		4
.L_5:
        /*0018*/ 	.byte	0x04, 0x11
        /*001a*/ 	.short	(.L_7 - .L_6)
	.align		4
.L_6:
        /*001c*/ 	.word	index@(triton_poi_fused__native_batch_norm_legit_no_training_relu_24)
        /*0020*/ 	.word	0x00000000


	//----- nvinfo : EIATTR_MIN_STACK_SIZE
	.align		4
.L_7:
        /*0024*/ 	.byte	0x04, 0x12
        /*0026*/ 	.short	(.L_9 - .L_8)
	.align		4
.L_8:
        /*0028*/ 	.word	index@(triton_poi_fused__native_batch_norm_legit_no_training_relu_24)
        /*002c*/ 	.word	0x00000000
.L_9:


//--------------------- .nv.info.triton_poi_fused__native_batch_norm_legit_no_training_relu_24 --------------------------
	.section	.nv.info.triton_poi_fused__native_batch_norm_legit_no_training_relu_24,"",@"SHT_CUDA_INFO"
	.sectionflags	@""
	.align	4


	//----- nvinfo : EIATTR_CUDA_API_VERSION
	.align		4
        /*0000*/ 	.byte	0x04, 0x37
        /*0002*/ 	.short	(.L_11 - .L_10)
.L_10:
        /*0004*/ 	.word	0x0000007c


	//----- nvinfo : EIATTR_KPARAM_INFO
	.align		4
.L_11:
        /*0008*/ 	.byte	0x04, 0x17
        /*000a*/ 	.short	(.L_13 - .L_12)
.L_12:
        /*000c*/ 	.word	0x00000000
        /*0010*/ 	.short	0x0006
        /*0012*/ 	.short	0x0030
        /*0014*/ 	.byte	0x00, 0xf0, 0x11, 0x00


	//----- nvinfo : EIATTR_KPARAM_INFO
	.align		4
.L_13:
        /*0018*/ 	.byte	0x04, 0x17
        /*001a*/ 	.short	(.L_15 - .L_14)
.L_14:
        /*001c*/ 	.word	0x00000000
        /*0020*/ 	.short	0x0005
        /*0022*/ 	.short	0x0028
        /*0024*/ 	.byte	0x00, 0xf4, 0x21, 0x00


	//----- nvinfo : EIATTR_KPARAM_INFO
	.align		4
.L_15:
        /*0028*/ 	.byte	0x04, 0x17
        /*002a*/ 	.short	(.L_17 - .L_16)
.L_16:
        /*002c*/ 	.word	0x00000000
        /*0030*/ 	.short	0x0004
        /*0032*/ 	.short	0x0020
        /*0034*/ 	.byte	0x00, 0xf4, 0x21, 0x00


	//----- nvinfo : EIATTR_KPARAM_INFO
	.align		4
.L_17:
        /*0038*/ 	.byte	0x04, 0x17
        /*003a*/ 	.short	(.L_19 - .L_18)
.L_18:
        /*003c*/ 	.word	0x00000000
        /*0040*/ 	.short	0x0003
        /*0042*/ 	.short	0x0018
        /*0044*/ 	.byte	0x00, 0xf4, 0x21, 0x00


	//----- nvinfo : EIATTR_KPARAM_INFO
	.align		4
.L_19:
        /*0048*/ 	.byte	0x04, 0x17
        /*004a*/ 	.short	(.L_21 - .L_20)
.L_20:
        /*004c*/ 	.word	0x00000000
        /*0050*/ 	.short	0x0002
        /*0052*/ 	.short	0x0010
        /*0054*/ 	.byte	0x00, 0xf4, 0x21, 0x00


	//----- nvinfo : EIATTR_KPARAM_INFO
	.align		4
.L_21:
        /*0058*/ 	.byte	0x04, 0x17
        /*005a*/ 	.short	(.L_23 - .L_22)
.L_22:
        /*005c*/ 	.word	0x00000000
        /*0060*/ 	.short	0x0001
        /*0062*/ 	.short	0x0008
        /*0064*/ 	.byte	0x00, 0xf4, 0x21, 0x00


	//----- nvinfo : EIATTR_KPARAM_INFO
	.align		4
.L_23:
        /*0068*/ 	.byte	0x04, 0x17
        /*006a*/ 	.short	(.L_25 - .L_24)
.L_24:
        /*006c*/ 	.word	0x00000000
        /*0070*/ 	.short	0x0000
        /*0072*/ 	.short	0x0000
        /*0074*/ 	.byte	0x00, 0xf4, 0x21, 0x00


	//----- nvinfo : EIATTR_SPARSE_MMA_MASK
	.align		4
.L_25:
        /*0078*/ 	.byte	0x03, 0x50
        /*007a*/ 	.short	0x0000


	//----- nvinfo : EIATTR_MAXREG_COUNT
	.align		4
        /*007c*/ 	.byte	0x03, 0x1b
        /*007e*/ 	.short	0x00ff


	//----- nvinfo : EIATTR_EXIT_INSTR_OFFSETS
	.align		4
        /*0080*/ 	.byte	0x04, 0x1c
        /*0082*/ 	.short	(.L_27 - .L_26)


	//   ....[0]....
.L_26:
        /*0084*/ 	.word	0x000003d0


	//----- nvinfo : EIATTR_REQNTID
	.align		4
.L_27:
        /*0088*/ 	.byte	0x04, 0x10
        /*008a*/ 	.short	(.L_29 - .L_28)
.L_28:
        /*008c*/ 	.word	0x00000080
        /*0090*/ 	.word	0x00000001
        /*0094*/ 	.word	0x00000001


	//----- nvinfo : EIATTR_CBANK_PARAM_SIZE
	.align		4
.L_29:
        /*0098*/ 	.byte	0x03, 0x19
        /*009a*/ 	.short	0x0034


	//----- nvinfo : EIATTR_PARAM_CBANK
	.align		4
        /*009c*/ 	.byte	0x04, 0x0a
        /*009e*/ 	.short	(.L_31 - .L_30)
	.align		4
.L_30:
        /*00a0*/ 	.word	index@(.nv.constant0.triton_poi_fused__native_batch_norm_legit_no_training_relu_24)
        /*00a4*/ 	.short	0x0210
        /*00a6*/ 	.short	0x0034


	//----- nvinfo : EIATTR_SW_WAR
	.align		4
.L_31:
        /*00a8*/ 	.byte	0x04, 0x36
        /*00aa*/ 	.short	(.L_33 - .L_32)
.L_32:
        /*00ac*/ 	.word	0x00000008
.L_33:


//--------------------- .nv.callgraph             --------------------------
	.section	.nv.callgraph,"",@"SHT_CUDA_CALLGRAPH"
	.align	4
	.sectionentsize	8
	.align		4
        /*0000*/ 	.word	0x00000000
	.align		4
        /*0004*/ 	.word	0xffffffff
	.align		4
        /*0008*/ 	.word	0x00000000
	.align		4
        /*000c*/ 	.word	0xfffffffe
	.align		4
        /*0010*/ 	.word	0x00000000
	.align		4
        /*0014*/ 	.word	0xfffffffd
	.align		4
        /*0018*/ 	.word	0x00000000
	.align		4
        /*001c*/ 	.word	0xfffffffc


//--------------------- .nv.constant4             --------------------------
	.section	.nv.constant4,"a",@progbits
	.align	8
	.align		8
.nv.constant4:
        /*0000*/ 	.dword	_$_str
	.align		8
        /*0008*/ 	.dword	_$_str_$_2


//--------------------- .text.triton_poi_fused__native_batch_norm_legit_no_training_relu_24 --------------------------
	.section	.text.triton_poi_fused__native_batch_norm_legit_no_training_relu_24,"ax",@progbits
	.align	128
        .global         triton_poi_fused__native_batch_norm_legit_no_training_relu_24
        .type           triton_poi_fused__native_batch_norm_legit_no_training_relu_24,@function
        .size           triton_poi_fused__native_batch_norm_legit_no_training_relu_24,(.L_x_1 - triton_poi_fused__native_batch_norm_legit_no_training_relu_24)
        .other          triton_poi_fused__native_batch_norm_legit_no_training_relu_24,@"STO_CUDA_ENTRY STV_DEFAULT"
triton_poi_fused__native_batch_norm_legit_no_training_relu_24:
.text.triton_poi_fused__native_batch_norm_legit_no_training_relu_24:
[----:B------:R-:W-:Y:S01]  /*0000*/  LDC R1, c[0x0][0x28] ;  /* 0x00000a00ff017b82 */ /* 0x000fe20000000800 */
[----:B------:R-:W1:Y:S07]  /*0010*/  S2R R0, SR_TID.X ;  /* 0x0000000000007919 */ /* 0x000e6e0000002100 */
[----:B------:R-:W2:Y:S01]  /*0020*/  LDC.64 R2, c[0x0][0x220] ;  /* 0x00008800ff027b82 */ /* 0x000ea20000000a00 */
[----:B------:R-:W-:Y:S01]  /*0030*/  ULDC.64 UR4, c[0x0][0x208] ;  /* 0x0000820000047ab9 */ /* 0x000fe20000000a00 */
[----:B------:R-:W3:Y:S06]  /*0040*/  S2R R7, SR_CTAID.X ;  /* 0x0000000000077919 */ /* 0x000eec0000002500 */
[----:B------:R-:W4:Y:S08]  /*0050*/  LDC.64 R8, c[0x0][0x228] ;  /* 0x00008a00ff087b82 */ /* 0x000f300000000a00 */
[----:B------:R-:W5:Y:S01]  /*0060*/  LDC.64 R10, c[0x0][0x230] ;  /* 0x00008c00ff0a7b82 */ /* 0x000f620000000a00 */
[----:B-1----:R-:W-:-:S02]  /*0070*/  SHF.L.U32 R0, R0, 0x1, RZ ;  /* 0x0000000100007819 */ /* 0x002fc400000006ff */
[----:B---3--:R-:W-:Y:S02]  /*0080*/  SHF.R.S32.HI R5, RZ, 0x17, R7 ;  /* 0x00000017ff057819 */ /* 0x008fe40000011407 */
[----:B------:R-:W-:Y:S02]  /*0090*/  LOP3.LUT R0, R0, 0xfe, RZ, 0xc0, !PT ;  /* 0x000000fe00007812 */ /* 0x000fe400078ec0ff */
[----:B------:R-:W-:Y:S02]  /*00a0*/  SGXT R5, R5, 0x1 ;  /* 0x000000010505781a */ /* 0x000fe40000000200 */
[----:B------:R-:W-:Y:S02]  /*00b0*/  LEA R0, R7, R0, 0x8 ;  /* 0x0000000007007211 */ /* 0x000fe400078e40ff */
[----:B------:R-:W1:Y:S02]  /*00c0*/  LDC.64 R6, c[0x0][0x218] ;  /* 0x00008600ff067b82 */ /* 0x000e640000000a00 */
[----:B------:R-:W-:-:S04]  /*00d0*/  LEA.HI R5, R5, R0, RZ, 0x6 ;  /* 0x0000000005057211 */ /* 0x000fc800078f30ff */
[----:B------:R-:W-:-:S04]  /*00e0*/  LOP3.LUT R5, R5, 0xffffffc0, RZ, 0xc0, !PT ;  /* 0xffffffc005057812 */ /* 0x000fc800078ec0ff */
[----:B------:R-:W-:Y:S02]  /*00f0*/  IADD3 R13, R0, -R5, RZ ;  /* 0x80000005000d7210 */ /* 0x000fe40007ffe0ff */
[----:B------:R-:W3:Y:S03]  /*0100*/  LDC.64 R4, c[0x0][0x210] ;  /* 0x00008400ff047b82 */ /* 0x000ee60000000a00 */
[----:B--2---:R-:W-:-:S06]  /*0110*/  IMAD.WIDE R2, R13, 0x4, R2 ;  /* 0x000000040d027825 */ /* 0x004fcc00078e0202 */
[----:B------:R-:W2:Y:S01]  /*0120*/  LDG.E.EL.64 R2, desc[UR4][R2.64] ;  /* 0x0000000402027981 */ /* 0x000ea2000c2e1b00 */
[----:B-1----:R-:W-:-:S04]  /*0130*/  IMAD.WIDE R6, R13, 0x4, R6 ;  /* 0x000000040d067825 */ /* 0x002fc800078e0206 */
[C---:B----4-:R-:W-:Y:S02]  /*0140*/  IMAD.WIDE R8, R13.reuse, 0x4, R8 ;  /* 0x000000040d087825 */ /* 0x050fe400078e0208 */
[----:B------:R-:W4:Y:S02]  /*0150*/  LDG.E.EL.64 R6, desc[UR4][R6.64] ;  /* 0x0000000406067981 */ /* 0x000f24000c2e1b00 */
[----:B-----5:R-:W-:Y:S02]  /*0160*/  IMAD.WIDE R10, R13, 0x4, R10 ;  /* 0x000000040d0a7825 */ /* 0x020fe400078e020a */
[----:B------:R-:W5:Y:S02]  /*0170*/  LDG.E.EL.64 R8, desc[UR4][R8.64] ;  /* 0x0000000408087981 */ /* 0x000f64000c2e1b00 */
[----:B---3--:R-:W-:Y:S02]  /*0180*/  IMAD.WIDE R4, R0, 0x4, R4 ;  /* 0x0000000400047825 */ /* 0x008fe400078e0204 */
[----:B------:R-:W5:Y:S04]  /*0190*/  LDG.E.EL.64 R10, desc[UR4][R10.64] ;  /* 0x000000040a0a7981 */ /* 0x000f68000c2e1b00 */
[----:B------:R-:W4:Y:S01]  /*01a0*/  LDG.E.64 R4, desc[UR4][R4.64] ;  /* 0x0000000404047981 */ /* 0x000f22000c1e1b00 */
[----:B------:R-:W-:Y:S01]  /*01b0*/  HFMA2.MMA R14, -RZ, RZ, 1.625, 0 ;  /* 0x3e800000ff0e7435 */ /* 0x000fe200000001ff */
[----:B--2---:R-:W-:Y:S01]  /*01c0*/  FADD R2, R2, 9.9999997473787516356e-06 ;  /* 0x3727c5ac02027421 */ /* 0x004fe20000000000 */
[----:B------:R-:W-:-:S03]  /*01d0*/  FADD R3, R3, 9.9999997473787516356e-06 ;  /* 0x3727c5ac03037421 */ /* 0x000fc60000000000 */
[----:B------:R-:W1:Y:S08]  /*01e0*/  MUFU.SQRT R12, R2 ;  /* 0x00000002000c7308 */ /* 0x000e700000002000 */
[----:B------:R2:W3:Y:S01]  /*01f0*/  MUFU.SQRT R13, R3 ;  /* 0x00000003000d7308 */ /* 0x0004e20000002000 */
[C---:B-1----:R-:W-:Y:S02]  /*0200*/  FSETP.GT.AND P0, PT, R12.reuse, 8.50705917302346158658e+37, PT ;  /* 0x7e8000000c00780b */ /* 0x042fe40003f04000 */
[----:B------:R-:W-:Y:S01]  /*0210*/  FSETP.GEU.AND P2, PT, R12, 1.175494350822287508e-38, PT ;  /* 0x008000000c00780b */ /* 0x000fe20003f4e000 */
[----:B--2---:R-:W1:Y:S01]  /*0220*/  LDC.64 R2, c[0x0][0x238] ;  /* 0x00008e00ff027b82 */ /* 0x004e620000000a00 */
[----:B---3--:R-:W-:-:S02]  /*0230*/  FSETP.GT.AND P1, PT, R13, 8.50705917302346158658e+37, PT ;  /* 0x7e8000000d00780b */ /* 0x008fc40003f24000 */
[----:B------:R-:W-:-:S07]  /*0240*/  FSETP.GEU.AND P3, PT, R13, 1.175494350822287508e-38, PT ;  /* 0x008000000d00780b */ /* 0x000fce0003f6e000 */
[----:B------:R-:W-:-:S04]  /*0250*/  @P0 FMUL R12, R12, 0.25 ;  /* 0x3e8000000c0c0820 */ /* 0x000fc80000400000 */
[----:B------:R-:W-:Y:S01]  /*0260*/  @!P2 FMUL R12, R12, 16777216 ;  /* 0x4b8000000c0ca820 */ /* 0x000fe20000400000 */
[----:B------:R-:W-:-:S04]  /*0270*/  @P1 FMUL R13, R13, 0.25 ;  /* 0x3e8000000d0d1820 */ /* 0x000fc80000400000 */
[----:B------:R-:W-:Y:S01]  /*0280*/  @!P3 FMUL R13, R13, 16777216 ;  /* 0x4b8000000d0db820 */ /* 0x000fe20000400000 */
[----:B------:R-:W2:Y:S01]  /*0290*/  MUFU.RCP R12, R12 ;  /* 0x0000000c000c7308 */ /* 0x000ea20000001000 */
[----:B------:R-:W-:-:S07]  /*02a0*/  FSEL R15, R14, 1, P0 ;  /* 0x3f8000000e0f7808 */ /* 0x000fce0000000000 */
[----:B------:R-:W3:Y:S01]  /*02b0*/  MUFU.RCP R13, R13 ;  /* 0x0000000d000d7308 */ /* 0x000ee20000001000 */
[----:B------:R-:W-:Y:S01]  /*02c0*/  FSEL R14, R14, 1, P1 ;  /* 0x3f8000000e0e7808 */ /* 0x000fe20000800000 */
[----:B------:R-:W-:-:S04]  /*02d0*/  @!P2 FMUL R15, R15, 16777216 ;  /* 0x4b8000000f0fa820 */ /* 0x000fc80000400000 */
[----:B------:R-:W-:Y:S01]  /*02e0*/  @!P3 FMUL R14, R14, 16777216 ;  /* 0x4b8000000e0eb820 */ /* 0x000fe20000400000 */
[----:B----4-:R-:W-:Y:S01]  /*02f0*/  FADD R5, R5, -R7 ;  /* 0x8000000705057221 */ /* 0x010fe20000000000 */
[----:B------:R-:W-:Y:S01]  /*0300*/  FADD R4, R4, -R6 ;  /* 0x8000000604047221 */ /* 0x000fe20000000000 */
[----:B--2---:R-:W-:Y:S01]  /*0310*/  FMUL R15, R12, R15 ;  /* 0x0000000f0c0f7220 */ /* 0x004fe20000400000 */
[----:B---3--:R-:W-:-:S03]  /*0320*/  FMUL R14, R13, R14 ;  /* 0x0000000e0d0e7220 */ /* 0x008fc60000400000 */
[----:B------:R-:W-:Y:S01]  /*0330*/  FMUL R15, R4, R15 ;  /* 0x0000000f040f7220 */ /* 0x000fe20000400000 */
[----:B------:R-:W-:-:S03]  /*0340*/  FMUL R14, R5, R14 ;  /* 0x0000000e050e7220 */ /* 0x000fc60000400000 */
[----:B-----5:R-:W-:Y:S01]  /*0350*/  FFMA R8, R8, R15, R10 ;  /* 0x0000000f08087223 */ /* 0x020fe2000000000a */
[----:B------:R-:W-:-:S04]  /*0360*/  FFMA R9, R9, R14, R11 ;  /* 0x0000000e09097223 */ /* 0x000fc8000000000b */
[----:B------:R-:W-:Y:S02]  /*0370*/  FSETP.GEU.AND P0, PT, R8, RZ, PT ;  /* 0x000000ff0800720b */ /* 0x000fe40003f0e000 */
[C---:B------:R-:W-:Y:S01]  /*0380*/  FSETP.GEU.AND P1, PT, R9.reuse, RZ, PT ;  /* 0x000000ff0900720b */ /* 0x040fe20003f2e000 */
[----:B-1----:R-:W-:Y:S01]  /*0390*/  IMAD.WIDE R2, R0, 0x4, R2 ;  /* 0x0000000400027825 */ /* 0x002fe200078e0202 */
[----:B------:R-:W-:Y:S02]  /*03a0*/  FSEL R8, R8, RZ, P0 ;  /* 0x000000ff08087208 */ /* 0x000fe40000000000 */
[----:B------:R-:W-:-:S05]  /*03b0*/  FSEL R9, R9, RZ, P1 ;  /* 0x000000ff09097208 */ /* 0x000fca0000800000 */
[----:B------:R-:W-:Y:S01]  /*03c0*/  STG.E.64 desc[UR4][R2.64], R8 ;  /* 0x0000000802007986 */ /* 0x000fe2000c101b04 */
[----:B------:R-:W-:Y:S05]  /*03d0*/  EXIT ;  /* 0x000000000000794d */ /* 0x000fea0003800000 */
.L_x_0:
[----:B------:R-:W-:-:S00]  /*03e0*/  BRA `(.L_x_0) ;  /* 0xfffffffc00fc7947 */ /* 0x000fc0000383ffff */
[----:B------:R-:W-:-:S00]  /*03f0*/  NOP ;  /* 0x0000000000007918 */ /* 0x000fc00000000000 */
        /* <DEDUP_REMOVED lines=8> */
.L_x_1:


//--------------------- .nv.global.init           --------------------------
	.section	.nv.global.init,"aw",@progbits
.nv.global.init:
	.type		_$_str,@object
	.size		_$_str,(_$_str_$_2 - _$_str)
_$_str:
        /*0000*/ 	.byte	0x5f, 0x5f, 0x43, 0x55, 0x44, 0x41, 0x5f, 0x46, 0x54, 0x5a, 0x00
	.type		_$_str_$_2,@object
	.size		_$_str_$_2,(.L_1 - _$_str_$_2)
_$_str_$_2:
        /*000b*/ 	.byte	0x5f, 0x5f, 0x43, 0x55, 0x44, 0x41, 0x5f, 0x50, 0x52, 0x45, 0x43, 0x5f, 0x53, 0x51, 0x52, 0x54
        /*001b*/ 	.byte	0x00
.L_1:


//--------------------- .nv.constant0.triton_poi_fused__native_batch_norm_legit_no_training_relu_24 --------------------------
	.section	.nv.constant0.triton_poi_fused__native_batch_norm_legit_no_training_relu_24,"a",@progbits
	.sectionflags	@""
	.align	4
.nv.constant0.triton_poi_fused__native_batch_norm_legit_no_training_relu_24:
	.zero		580
